	.headerflags	@"EF_CUDA_TEXMODE_UNIFIED EF_CUDA_64BIT_ADDRESS EF_CUDA_SM90 EF_CUDA_VIRTUAL_SM(EF_CUDA_SM90)"
	.elftype	@"ET_EXEC"


//--------------------- .nv.info                  --------------------------
	.section	.nv.info,"",@"SHT_CUDA_INFO"
	.align	4


	//----- nvinfo : EIATTR_REGCOUNT
	.align		4
        /*0000*/ 	.byte	0x04, 0x2f
        /*0002*/ 	.short	(.L_1 - .L_0)
	.align		4
.L_0:
        /*0004*/ 	.word	index@(convolution)
        /*0008*/ 	.word	0x00000028


	//----- nvinfo : EIATTR_MAX_STACK_SIZE
	.align		4
.L_1:
        /*000c*/ 	.byte	0x04, 0x23
        /*000e*/ 	.short	(.L_3 - .L_2)
	.align		4
.L_2:
        /*0010*/ 	.word	index@(convolution)
        /*0014*/ 	.word	0x00000000


	//----- nvinfo : EIATTR_MIN_STACK_SIZE
	.align		4
.L_3:
        /*0018*/ 	.byte	0x04, 0x12
        /*001a*/ 	.short	(.L_5 - .L_4)
	.align		4
.L_4:
        /*001c*/ 	.word	index@(convolution)
        /*0020*/ 	.word	0x00000000


	//----- nvinfo : EIATTR_FRAME_SIZE
	.align		4
.L_5:
        /*0024*/ 	.byte	0x04, 0x11
        /*0026*/ 	.short	(.L_7 - .L_6)
	.align		4
.L_6:
        /*0028*/ 	.word	index@(convolution)
        /*002c*/ 	.word	0x00000000
.L_7:


//--------------------- .nv.info.convolution      --------------------------
	.section	.nv.info.convolution,"",@"SHT_CUDA_INFO"
	.align	4


	//----- nvinfo : EIATTR_CUDA_API_VERSION
	.align		4
        /*0000*/ 	.byte	0x04, 0x37
        /*0002*/ 	.short	(.L_9 - .L_8)
.L_8:
        /*0004*/ 	.word	0x0000007b


	//----- nvinfo : EIATTR_KPARAM_INFO
	.align		4
.L_9:
        /*0008*/ 	.byte	0x04, 0x17
        /*000a*/ 	.short	(.L_11 - .L_10)
.L_10:
        /*000c*/ 	.word	0x00000000
        /*0010*/ 	.short	0x0005
        /*0012*/ 	.short	0x0020
        /*0014*/ 	.byte	0x00, 0xf0, 0x11, 0x00


	//----- nvinfo : EIATTR_KPARAM_INFO
	.align		4
.L_11:
        /*0018*/ 	.byte	0x04, 0x17
        /*001a*/ 	.short	(.L_13 - .L_12)
.L_12:
        /*001c*/ 	.word	0x00000000
        /*0020*/ 	.short	0x0004
        /*0022*/ 	.short	0x001c
        /*0024*/ 	.byte	0x00, 0xf0, 0x11, 0x00


	//----- nvinfo : EIATTR_KPARAM_INFO
	.align		4
.L_13:
        /*0028*/ 	.byte	0x04, 0x17
        /*002a*/ 	.short	(.L_15 - .L_14)
.L_14:
        /*002c*/ 	.word	0x00000000
        /*0030*/ 	.short	0x0003
        /*0032*/ 	.short	0x0018
        /*0034*/ 	.byte	0x00, 0xf0, 0x11, 0x00


	//----- nvinfo : EIATTR_KPARAM_INFO
	.align		4
.L_15:
        /*0038*/ 	.byte	0x04, 0x17
        /*003a*/ 	.short	(.L_17 - .L_16)
.L_16:
        /*003c*/ 	.word	0x00000000
        /*0040*/ 	.short	0x0002
        /*0042*/ 	.short	0x0010
        /*0044*/ 	.byte	0x00, 0xf0, 0x21, 0x00


	//----- nvinfo : EIATTR_KPARAM_INFO
	.align		4
.L_17:
        /*0048*/ 	.byte	0x04, 0x17
        /*004a*/ 	.short	(.L_19 - .L_18)
.L_18:
        /*004c*/ 	.word	0x00000000
        /*0050*/ 	.short	0x0001
        /*0052*/ 	.short	0x0008
        /*0054*/ 	.byte	0x00, 0xf0, 0x21, 0x00


	//----- nvinfo : EIATTR_KPARAM_INFO
	.align		4
.L_19:
        /*0058*/ 	.byte	0x04, 0x17
        /*005a*/ 	.short	(.L_21 - .L_20)
.L_20:
        /*005c*/ 	.word	0x00000000
        /*0060*/ 	.short	0x0000
        /*0062*/ 	.short	0x0000
        /*0064*/ 	.byte	0x00, 0xf0, 0x21, 0x00


	//----- nvinfo : EIATTR_MAXREG_COUNT
	.align		4
.L_21:
        /*0068*/ 	.byte	0x03, 0x1b
        /*006a*/ 	.short	0x00ff


	//----- nvinfo : EIATTR_EXIT_INSTR_OFFSETS
	.align		4
        /*006c*/ 	.byte	0x04, 0x1c
        /*006e*/ 	.short	(.L_23 - .L_22)


	//   ....[0]....
.L_22:
        /*0070*/ 	.word	0x00000030


	//   ....[1]....
        /*0074*/ 	.word	0x000008d0


	//----- nvinfo : EIATTR_CBANK_PARAM_SIZE
	.align		4
.L_23:
        /*0078*/ 	.byte	0x03, 0x19
        /*007a*/ 	.short	0x0024


	//----- nvinfo : EIATTR_PARAM_CBANK
	.align		4
        /*007c*/ 	.byte	0x04, 0x0a
        /*007e*/ 	.short	(.L_25 - .L_24)
	.align		4
.L_24:
        /*0080*/ 	.word	index@(.nv.constant0.convolution)
        /*0084*/ 	.short	0x0210
        /*0086*/ 	.short	0x0024
.L_25:


//--------------------- .text.convolution         --------------------------
	.section	.text.convolution,"ax",@progbits
	.sectionflags	@"SHF_BARRIERS=1"
	.align	128
        .global         convolution
        .type           convolution,@function
        .size           convolution,(.L_x_2 - convolution)
        .other          convolution,@"STO_CUDA_ENTRY STV_DEFAULT"
convolution:
.text.convolution:
[----:B------:R-:W0:Y:S02]  /*0000*/  LDC R1, c[0x0][0x28] ;  /* 0x00000a00ff017b82 */ /* 0x000e240000000800 */
[----:B------:R-:W1:Y:S02]  /*0010*/  LDC R16, c[0x0][0x228] ;  /* 0x00008a00ff107b82 */ /* 0x000e640000000800 */
[----:B-1----:R-:W-:-:S13]  /*0020*/  ISETP.GE.AND P0, PT, R16, 0x1, PT ;  /* 0x000000011000780c */ /* 0x002fda0003f06270 */
[----:B------:R-:W-:Y:S05]  /*0030*/  @!P0 EXIT ;  /* 0x000000000000894d */ /* 0x000fea0003800000 */
[----:B------:R-:W1:Y:S01]  /*0040*/  S2R R35, SR_TID.Y ;  /* 0x0000000000237919 */ /* 0x000e620000002200 */
[----:B------:R-:W2:Y:S01]  /*0050*/  LDC.64 R4, c[0x0][0x210] ;  /* 0x00008400ff047b82 */ /* 0x000ea20000000a00 */
[----:B------:R-:W-:Y:S01]  /*0060*/  ULDC UR5, c[0x0][0x22c] ;  /* 0x00008b0000057ab9 */ /* 0x000fe20000000800 */
[----:B------:R-:W-:Y:S01]  /*0070*/  ULDC UR4, c[0x0][0x230] ;  /* 0x00008c0000047ab9 */ /* 0x000fe20000000800 */
[----:B------:R-:W1:Y:S01]  /*0080*/  S2R R32, SR_TID.X ;  /* 0x0000000000207919 */ /* 0x000e620000002100 */
[----:B------:R-:W-:Y:S01]  /*0090*/  MOV R10, 0x400 ;  /* 0x00000400000a7802 */ /* 0x000fe20000000f00 */
[----:B------:R-:W-:Y:S01]  /*00a0*/  ULDC.64 UR6, c[0x0][0x208] ;  /* 0x0000820000067ab9 */ /* 0x000fe20000000a00 */
[----:B------:R-:W3:Y:S02]  /*00b0*/  S2R R11, SR_CTAID.Y ;  /* 0x00000000000b7919 */ /* 0x000ee40000002600 */
[----:B------:R-:W4:Y:S01]  /*00c0*/  LDC.64 R6, c[0x0][0x220] ;  /* 0x00008800ff067b82 */ /* 0x000f220000000a00 */
[----:B------:R-:W5:Y:S01]  /*00d0*/  S2R R15, SR_CTAID.X ;  /* 0x00000000000f7919 */ /* 0x000f620000002500 */
[----:B------:R-:W2:Y:S01]  /*00e0*/  S2R R17, SR_CgaCtaId ;  /* 0x0000000000117919 */ /* 0x000ea20000008800 */
[----:B-1----:R-:W-:-:S05]  /*00f0*/  LEA R33, R35, R32, 0x4 ;  /* 0x0000002023217211 */ /* 0x002fca00078e20ff */
[----:B------:R-:W-:-:S05]  /*0100*/  IMAD.HI R0, R33, 0x66666667, RZ ;  /* 0x6666666721007827 */ /* 0x000fca00078e02ff */
[----:B------:R-:W-:-:S04]  /*0110*/  SHF.R.U32.HI R3, RZ, 0x1f, R0 ;  /* 0x0000001fff037819 */ /* 0x000fc80000011600 */
[----:B------:R-:W-:-:S04]  /*0120*/  LEA.HI.SX32 R0, R0, R3, 0x1d ;  /* 0x0000000300007211 */ /* 0x000fc800078feaff */
[C---:B---3--:R-:W-:Y:S01]  /*0130*/  LEA R2, R11.reuse, R0, 0x4 ;  /* 0x000000000b027211 */ /* 0x048fe200078e20ff */
[----:B------:R-:W-:Y:S01]  /*0140*/  IMAD R33, R0, -0x14, R33 ;  /* 0xffffffec00217824 */ /* 0x000fe200078e0221 */
[----:B------:R-:W-:Y:S02]  /*0150*/  LEA R11, R11, R35, 0x4 ;  /* 0x000000230b0b7211 */ /* 0x000fe400078e20ff */
[----:B------:R-:W-:Y:S02]  /*0160*/  IADD3 R8, R2, -0x2, RZ ;  /* 0xfffffffe02087810 */ /* 0x000fe40007ffe0ff */
[----:B------:R-:W1:Y:S01]  /*0170*/  LDC.64 R2, c[0x0][0x218] ;  /* 0x00008600ff027b82 */ /* 0x000e620000000a00 */
[----:B------:R-:W-:Y:S01]  /*0180*/  IMAD R13, R11, UR5, R32 ;  /* 0x000000050b0d7c24 */ /* 0x000fe2000f8e0220 */
[----:B0----5:R-:W-:Y:S01]  /*0190*/  LEA R9, R15, R33, 0x4 ;  /* 0x000000210f097211 */ /* 0x021fe200078e20ff */
[----:B------:R-:W-:Y:S01]  /*01a0*/  IMAD R12, R8, UR5, R33 ;  /* 0x00000005080c7c24 */ /* 0x000fe2000f8e0221 */
[----:B------:R-:W-:-:S02]  /*01b0*/  ISETP.GE.AND P0, PT, R11, UR4, PT ;  /* 0x000000040b007c0c */ /* 0x000fc4000bf06270 */
[----:B------:R-:W-:Y:S02]  /*01c0*/  IADD3 R9, R9, -0x2, RZ ;  /* 0xfffffffe09097810 */ /* 0x000fe40007ffe0ff */
[C---:B------:R-:W-:Y:S02]  /*01d0*/  LEA R11, R15.reuse, R12, 0x4 ;  /* 0x0000000c0f0b7211 */ /* 0x040fe400078e20ff */
[----:B------:R-:W-:Y:S02]  /*01e0*/  LEA R14, R15, R13, 0x4 ;  /* 0x0000000d0f0e7211 */ /* 0x000fe400078e20ff */
[----:B------:R-:W-:Y:S02]  /*01f0*/  IADD3 R13, R11, -0x2, RZ ;  /* 0xfffffffe0b0d7810 */ /* 0x000fe40007ffe0ff */
[C---:B------:R-:W-:Y:S02]  /*0200*/  ISETP.GE.AND P1, PT, R8.reuse, UR4, PT ;  /* 0x0000000408007c0c */ /* 0x040fe4000bf26270 */
[----:B------:R-:W-:Y:S01]  /*0210*/  LOP3.LUT R8, R8, R9, RZ, 0xfc, !PT ;  /* 0x0000000908087212 */ /* 0x000fe200078efcff */
[----:B------:R-:W-:Y:S01]  /*0220*/  IMAD R13, R13, R16, RZ ;  /* 0x000000100d0d7224 */ /* 0x000fe200078e02ff */
[----:B------:R-:W-:Y:S01]  /*0230*/  LEA R12, R15, R32, 0x4 ;  /* 0x000000200f0c7211 */ /* 0x000fe200078e20ff */
[----:B------:R-:W-:Y:S01]  /*0240*/  IMAD R15, R14, R16, RZ ;  /* 0x000000100e0f7224 */ /* 0x000fe200078e02ff */
[----:B--2---:R-:W-:Y:S01]  /*0250*/  PRMT R11, R17, 0x654, R10 ;  /* 0x00000654110b7816 */ /* 0x004fe2000000000a */
[----:B------:R-:W-:Y:S01]  /*0260*/  IMAD.WIDE R4, R13, 0x4, R4 ;  /* 0x000000040d047825 */ /* 0x000fe200078e0204 */
[----:B------:R-:W-:-:S02]  /*0270*/  ISETP.GT.AND P1, PT, R8, -0x1, !P1 ;  /* 0xffffffff0800780c */ /* 0x000fc40004f24270 */
[----:B------:R-:W-:Y:S01]  /*0280*/  ISETP.LT.AND P0, PT, R12, UR5, !P0 ;  /* 0x000000050c007c0c */ /* 0x000fe2000c701270 */
[--C-:B------:R-:W-:Y:S01]  /*0290*/  IMAD R35, R35, 0x50, R11.reuse ;  /* 0x0000005023237824 */ /* 0x100fe200078e020b */
[----:B------:R-:W-:Y:S01]  /*02a0*/  ISETP.LT.AND P1, PT, R9, UR5, P1 ;  /* 0x0000000509007c0c */ /* 0x000fe20008f21270 */
[----:B------:R-:W-:Y:S01]  /*02b0*/  IMAD R34, R0, 0x50, R11 ;  /* 0x0000005000227824 */ /* 0x000fe200078e020b */
[----:B-1----:R0:W5:Y:S01]  /*02c0*/  LDG.E.CONSTANT R30, desc[UR6][R2.64+0x4] ;  /* 0x00000406021e7981 */ /* 0x002162000c1e9900 */
[----:B----4-:R-:W-:-:S03]  /*02d0*/  IMAD.WIDE R6, R15, 0x4, R6 ;  /* 0x000000040f067825 */ /* 0x010fc600078e0206 */
[----:B------:R0:W5:Y:S04]  /*02e0*/  LDG.E.CONSTANT R0, desc[UR6][R2.64] ;  /* 0x0000000602007981 */ /* 0x000168000c1e9900 */
        /* <DEDUP_REMOVED lines=22> */
[----:B------:R0:W5:Y:S01]  /*0450*/  LDG.E.CONSTANT R31, desc[UR6][R2.64+0x60] ;  /* 0x00006006021f7981 */ /* 0x000162000c1e9900 */
[----:B------:R-:W-:-:S02]  /*0460*/  LEA R32, R32, R35, 0x2 ;  /* 0x0000002320207211 */ /* 0x000fc400078e10ff */
[----:B------:R-:W-:Y:S01]  /*0470*/  LEA R34, R33, R34, 0x2 ;  /* 0x0000002221227211 */ /* 0x000fe200078e10ff */
[----:B------:R-:W-:-:S06]  /*0480*/  UMOV UR4, URZ ;  /* 0x0000003f00047c82 */ /* 0x000fcc0008000000 */
.L_x_0:
[----:B0-----:R-:W-:Y:S01]  /*0490*/  HFMA2.MMA R33, -RZ, RZ, 0, 0 ;  /* 0x00000000ff217435 */ /* 0x001fe200000001ff */
[----:B------:R-:W-:Y:S02]  /*04a0*/  @P1 MOV R2, R4 ;  /* 0x0000000400021202 */ /* 0x000fe40000000f00 */
[----:B------:R-:W-:-:S07]  /*04b0*/  @P1 MOV R3, R5 ;  /* 0x0000000500031202 */ /* 0x000fce0000000f00 */
[----:B------:R-:W2:Y:S01]  /*04c0*/  @P1 LDG.E R33, desc[UR6][R2.64] ;  /* 0x0000000602211981 */ /* 0x000ea2000c1e1900 */
[----:B------:R-:W-:Y:S01]  /*04d0*/  UIADD3 UR4, UR4, 0x1, URZ ;  /* 0x0000000104047890 */ /* 0x000fe2000fffe03f */
[----:B------:R-:W-:-:S04]  /*04e0*/  IADD3 R4, P2, R4, 0x4, RZ ;  /* 0x0000000404047810 */ /* 0x000fc80007f5e0ff */
[----:B------:R-:W-:Y:S01]  /*04f0*/  IADD3.X R5, RZ, R5, RZ, P2, !PT ;  /* 0x00000005ff057210 */ /* 0x000fe200017fe4ff */
[----:B--2---:R-:W-:Y:S01]  /*0500*/  STS [R34], R33 ;  /* 0x0000002122007388 */ /* 0x004fe20000000800 */
[----:B------:R-:W-:Y:S06]  /*0510*/  BAR.SYNC 0x0 ;  /* 0x0000000000007b1d */ /* 0x000fec0000000000 */
[----:B------:R-:W0:Y:S04]  /*0520*/  LDS R35, [R32] ;  /* 0x0000000020237984 */ /* 0x000e280000000800 */
[----:B------:R-:W1:Y:S04]  /*0530*/  LDS R36, [R32+0x4] ;  /* 0x0000040020247984 */ /* 0x000e680000000800 */
[----:B------:R-:W2:Y:S04]  /*0540*/  LDS R37, [R32+0x8] ;  /* 0x0000080020257984 */ /* 0x000ea80000000800 */
[----:B------:R-:W-:Y:S01]  /*0550*/  LDS R33, [R32+0x54] ;  /* 0x0000540020217984 */ /* 0x000fe20000000800 */
[----:B0----5:R-:W-:-:S04]  /*0560*/  FFMA R35, R0, R35, RZ ;  /* 0x0000002300237223 */ /* 0x021fc800000000ff */
[----:B-1----:R-:W-:Y:S02]  /*0570*/  FFMA R36, R30, R36, R35 ;  /* 0x000000241e247223 */ /* 0x002fe40000000023 */
[----:B------:R-:W0:Y:S02]  /*0580*/  LDS R35, [R32+0xc] ;  /* 0x00000c0020237984 */ /* 0x000e240000000800 */
[----:B--2---:R-:W-:Y:S02]  /*0590*/  FFMA R37, R29, R37, R36 ;  /* 0x000000251d257223 */ /* 0x004fe40000000024 */
[----:B------:R-:W1:Y:S02]  /*05a0*/  LDS R36, [R32+0x10] ;  /* 0x0000100020247984 */ /* 0x000e640000000800 */
[----:B0-----:R-:W-:Y:S02]  /*05b0*/  FFMA R2, R28, R35, R37 ;  /* 0x000000231c027223 */ /* 0x001fe40000000025 */
[----:B------:R-:W0:Y:S02]  /*05c0*/  LDC R35, c[0x0][0x228] ;  /* 0x00008a00ff237b82 */ /* 0x000e240000000800 */
[----:B-1----:R-:W-:-:S02]  /*05d0*/  FFMA R3, R27, R36, R2 ;  /* 0x000000241b037223 */ /* 0x002fc40000000002 */
[----:B------:R-:W1:Y:S01]  /*05e0*/  LDS R2, [R32+0x50] ;  /* 0x0000500020027984 */ /* 0x000e620000000800 */
[----:B0-----:R-:W-:Y:S01]  /*05f0*/  ISETP.LE.AND P4, PT, R35, UR4, PT ;  /* 0x0000000423007c0c */ /* 0x001fe2000bf83270 */
[----:B-1----:R-:W-:Y:S02]  /*0600*/  FFMA R2, R26, R2, R3 ;  /* 0x000000021a027223 */ /* 0x002fe40000000003 */
[----:B------:R-:W-:Y:S02]  /*0610*/  LDS R3, [R32+0x5c] ;  /* 0x00005c0020037984 */ /* 0x000fe40000000800 */
[----:B------:R-:W-:Y:S02]  /*0620*/  FFMA R33, R25, R33, R2 ;  /* 0x0000002119217223 */ /* 0x000fe40000000002 */
[----:B------:R-:W0:Y:S02]  /*0630*/  LDS R2, [R32+0x58] ;  /* 0x0000580020027984 */ /* 0x000e240000000800 */
[----:B0-----:R-:W-:-:S02]  /*0640*/  FFMA R2, R24, R2, R33 ;  /* 0x0000000218027223 */ /* 0x001fc40000000021 */
[----:B------:R-:W-:Y:S02]  /*0650*/  LDS R33, [R32+0xa0] ;  /* 0x0000a00020217984 */ /* 0x000fe40000000800 */
[----:B------:R-:W-:Y:S02]  /*0660*/  FFMA R3, R23, R3, R2 ;  /* 0x0000000317037223 */ /* 0x000fe40000000002 */
[----:B------:R-:W0:Y:S02]  /*0670*/  LDS R2, [R32+0x60] ;  /* 0x0000600020027984 */ /* 0x000e240000000800 */
[----:B0-----:R-:W-:Y:S02]  /*0680*/  FFMA R2, R22, R2, R3 ;  /* 0x0000000216027223 */ /* 0x001fe40000000003 */
[----:B------:R-:W-:Y:S02]  /*0690*/  LDS R3, [R32+0xa8] ;  /* 0x0000a80020037984 */ /* 0x000fe40000000800 */
[----:B------:R-:W-:-:S02]  /*06a0*/  FFMA R33, R21, R33, R2 ;  /* 0x0000002115217223 */ /* 0x000fc40000000002 */
[----:B------:R-:W0:Y:S02]  /*06b0*/  LDS R2, [R32+0xa4] ;  /* 0x0000a40020027984 */ /* 0x000e240000000800 */
[----:B0-----:R-:W-:Y:S02]  /*06c0*/  FFMA R2, R20, R2, R33 ;  /* 0x0000000214027223 */ /* 0x001fe40000000021 */
        /* <DEDUP_REMOVED lines=23> */
[----:B0-----:R-:W-:-:S04]  /*0840*/  FFMA R2, R8, R2, R33 ;  /* 0x0000000208027223 */ /* 0x001fc80000000021 */
[----:B------:R-:W-:Y:S01]  /*0850*/  FFMA.SAT R33, R31, R3, R2 ;  /* 0x000000031f217223 */ /* 0x000fe20000002002 */
[----:B------:R-:W-:Y:S02]  /*0860*/  @P0 MOV R2, R6 ;  /* 0x0000000600020202 */ /* 0x000fe40000000f00 */
[----:B------:R-:W-:Y:S02]  /*0870*/  @P0 MOV R3, R7 ;  /* 0x0000000700030202 */ /* 0x000fe40000000f00 */
[----:B------:R-:W-:-:S03]  /*0880*/  IADD3 R6, P3, R6, 0x4, RZ ;  /* 0x0000000406067810 */ /* 0x000fc60007f7e0ff */
[----:B------:R0:W-:Y:S01]  /*0890*/  @P0 STG.E desc[UR6][R2.64], R33 ;  /* 0x0000002102000986 */ /* 0x0001e2000c101906 */
[----:B------:R-:W-:Y:S01]  /*08a0*/  IADD3.X R7, RZ, R7, RZ, P3, !PT ;  /* 0x00000007ff077210 */ /* 0x000fe20001ffe4ff */
[----:B------:R-:W-:Y:S06]  /*08b0*/  BAR.SYNC 0x0 ;  /* 0x0000000000007b1d */ /* 0x000fec0000000000 */
[----:B------:R-:W-:Y:S05]  /*08c0*/  @!P4 BRA `(.L_x_0) ;  /* 0xfffffff800f0c947 */ /* 0x000fea000383ffff */
[----:B------:R-:W-:Y:S05]  /*08d0*/  EXIT ;  /* 0x000000000000794d */ /* 0x000fea0003800000 */
.L_x_1:
[----:B------:R-:W-:-:S00]  /*08e0*/  BRA `(.L_x_1) ;  /* 0xfffffffc00fc7947 */ /* 0x000fc0000383ffff */
[----:B------:R-:W-:-:S00]  /*08f0*/  NOP ;  /* 0x0000000000007918 */ /* 0x000fc00000000000 */
        /* <DEDUP_REMOVED lines=8> */
.L_x_2:


//--------------------- .nv.shared.convolution    --------------------------
	.section	.nv.shared.convolution,"aw",@nobits
	.align	4
.nv.shared.convolution:
	.zero		2624


//--------------------- .nv.constant0.convolution --------------------------
	.section	.nv.constant0.convolution,"a",@progbits
	.align	4
.nv.constant0.convolution:
	.zero		564
